//
// Generated by NVIDIA NVVM Compiler
//
// Compiler Build ID: CL-36424714
// Cuda compilation tools, release 13.0, V13.0.88
// Based on NVVM 20.0.0
//

.version 9.0
.target sm_100
.address_size 64

	// .globl	_Z9assignTIDPi

.visible .entry _Z9assignTIDPi(
	.param .u64 .ptr .align 1 _Z9assignTIDPi_param_0
)
{
	.reg .b32 	%r<5>;
	.reg .b64 	%rd<5>;

	ld.param.u64 	%rd1, [_Z9assignTIDPi_param_0];
	cvta.to.global.u64 	%rd2, %rd1;
	mov.u32 	%r1, %ctaid.x;
	mov.u32 	%r2, %ntid.x;
	mov.u32 	%r3, %tid.x;
	mad.lo.s32 	%r4, %r1, %r2, %r3;
	mul.wide.s32 	%rd3, %r4, 4;
	add.s64 	%rd4, %rd2, %rd3;
	st.global.u32 	[%rd4], %r4;
	ret;

}


// ===== COMPILED SASS (sm_100) =====

	.target	sm_100

	.elftype	@"ET_EXEC"


//--------------------- .note.nv.tkinfo           --------------------------
	.section	.note.nv.tkinfo,"",@"SHT_NOTE"
	.sectionflags	@"SHF_NOTE_NV_TKINFO"
	.tkinfo
        /*0018*/ 	.word	0x00000002
        /*0030*/ 	.string	""
        /*0030*/ 	.string	"ptxas"
        /*0030*/ 	.string	"Cuda compilation tools, release 13.0, V13.0.88"
        /*0030*/ 	.string	"Build cuda_13.0.r13.0/compiler.36424714_0"
        /*0030*/ 	.string	"-arch sm_100 -m 64 "



//--------------------- .note.nv.cuinfo           --------------------------
	.section	.note.nv.cuinfo,"",@"SHT_NOTE"
	.sectionflags	@"SHF_NOTE_NV_CUINFO"
        /*0018*/ 	.short	0x0002
        /*001a*/ 	.short	0x0064
        /*001c*/ 	.short	0x0082
	.zero		2


//--------------------- .nv.info                  --------------------------
	.section	.nv.info,"",@"SHT_CUDA_INFO"
	.align	4


	//----- nvinfo : EIATTR_REGCOUNT
	.align		4
        /*0000*/ 	.byte	0x04, 0x2f
        /*0002*/ 	.short	(.L_1 - .L_0)
	.align		4
.L_0:
        /*0004*/ 	.word	index@(_Z9assignTIDPi)
        /*0008*/ 	.word	0x00000008


	//----- nvinfo : EIATTR_FRAME_SIZE
	.align		4
.L_1:
        /*000c*/ 	.byte	0x04, 0x11
        /*000e*/ 	.short	(.L_3 - .L_2)
	.align		4
.L_2:
        /*0010*/ 	.word	index@(_Z9assignTIDPi)
        /*0014*/ 	.word	0x00000000


	//----- nvinfo : EIATTR_MIN_STACK_SIZE
	.align		4
.L_3:
        /*0018*/ 	.byte	0x04, 0x12
        /*001a*/ 	.short	(.L_5 - .L_4)
	.align		4
.L_4:
        /*001c*/ 	.word	index@(_Z9assignTIDPi)
        /*0020*/ 	.word	0x00000000
.L_5:


//--------------------- .nv.compat                --------------------------
	.section	.nv.compat,"",@"SHT_CUDA_COMPAT_INFO"
	.align	4
        /*0000*/ 	.byte	0x02, 0x09, 0x00, 0x00, 0x02, 0x02, 0x01, 0x00, 0x02, 0x05, 0x05, 0x00, 0x03, 0x07, 0x01, 0x01
        /*0010*/ 	.byte	0x02, 0x03, 0x00, 0x00, 0x02, 0x06, 0x01, 0x00, 0x04, 0x0b, 0x08, 0x00, 0x09, 0x00, 0x00, 0x00
        /*0020*/ 	.byte	0x00, 0x00, 0x00, 0x00


//--------------------- .nv.info._Z9assignTIDPi   --------------------------
	.section	.nv.info._Z9assignTIDPi,"",@"SHT_CUDA_INFO"
	.sectionflags	@""
	.align	4


	//----- nvinfo : EIATTR_CUDA_API_VERSION
	.align		4
        /*0000*/ 	.byte	0x04, 0x37
        /*0002*/ 	.short	(.L_7 - .L_6)
.L_6:
        /*0004*/ 	.word	0x00000082


	//----- nvinfo : EIATTR_KPARAM_INFO
	.align		4
.L_7:
        /*0008*/ 	.byte	0x04, 0x17
        /*000a*/ 	.short	(.L_9 - .L_8)
.L_8:
        /*000c*/ 	.word	0x00000000
        /*0010*/ 	.short	0x0000
        /*0012*/ 	.short	0x0000
        /*0014*/ 	.byte	0x00, 0xf5, 0x21, 0x00


	//----- nvinfo : EIATTR_SPARSE_MMA_MASK
	.align		4
.L_9:
        /*0018*/ 	.byte	0x03, 0x50
        /*001a*/ 	.short	0x0000


	//----- nvinfo : EIATTR_MAXREG_COUNT
	.align		4
        /*001c*/ 	.byte	0x03, 0x1b
        /*001e*/ 	.short	0x00ff


	//----- nvinfo : EIATTR_MERCURY_ISA_VERSION
	.align		4
        /*0020*/ 	.byte	0x03, 0x5f
        /*0022*/ 	.short	0x0101


	//----- nvinfo : EIATTR_VRC_CTA_INIT_COUNT
	.align		4
        /*0024*/ 	.byte	0x02, 0x4a
	.zero		1
	.zero		1


	//----- nvinfo : EIATTR_EXIT_INSTR_OFFSETS
	.align		4
        /*0028*/ 	.byte	0x04, 0x1c
        /*002a*/ 	.short	(.L_11 - .L_10)


	//   ....[0]....
.L_10:
        /*002c*/ 	.word	0x00000090


	//----- nvinfo : EIATTR_CBANK_PARAM_SIZE
	.align		4
.L_11:
        /*0030*/ 	.byte	0x03, 0x19
        /*0032*/ 	.short	0x0008


	//----- nvinfo : EIATTR_PARAM_CBANK
	.align		4
        /*0034*/ 	.byte	0x04, 0x0a
        /*0036*/ 	.short	(.L_13 - .L_12)
	.align		4
.L_12:
        /*0038*/ 	.word	index@(.nv.constant0._Z9assignTIDPi)
        /*003c*/ 	.short	0x0380
        /*003e*/ 	.short	0x0008


	//----- nvinfo : EIATTR_SW_WAR
	.align		4
.L_13:
        /*0040*/ 	.byte	0x04, 0x36
        /*0042*/ 	.short	(.L_15 - .L_14)
.L_14:
        /*0044*/ 	.word	0x00000008
.L_15:


//--------------------- .nv.callgraph             --------------------------
	.section	.nv.callgraph,"",@"SHT_CUDA_CALLGRAPH"
	.align	4
	.sectionentsize	8
	.align		4
        /*0000*/ 	.word	0x00000000
	.align		4
        /*0004*/ 	.word	0xffffffff
	.align		4
        /*0008*/ 	.word	0x00000000
	.align		4
        /*000c*/ 	.word	0xfffffffe
	.align		4
        /*0010*/ 	.word	0x00000000
	.align		4
        /*0014*/ 	.word	0xfffffffd
	.align		4
        /*0018*/ 	.word	0x00000000
	.align		4
        /*001c*/ 	.word	0xfffffffc


//--------------------- .text._Z9assignTIDPi      --------------------------
	.section	.text._Z9assignTIDPi,"ax",@progbits
	.align	128
        .global         _Z9assignTIDPi
        .type           _Z9assignTIDPi,@function
        .size           _Z9assignTIDPi,(.L_x_1 - _Z9assignTIDPi)
        .other          _Z9assignTIDPi,@"STO_CUDA_ENTRY STV_DEFAULT"
_Z9assignTIDPi:
.text._Z9assignTIDPi:
[----:B------:R-:W-:Y:S01]  /*0000*/  LDC R1, c[0x0][0x37c] ;  /* 0x0000df00ff017b82 */ /* 0x000fe20000000800 */
[----:B------:R-:W0:Y:S07]  /*0010*/  S2R R0, SR_TID.X ;  /* 0x0000000000007919 */ /* 0x000e2e0000002100 */
[----:B------:R-:W0:Y:S01]  /*0020*/  S2UR UR6, SR_CTAID.X ;  /* 0x00000000000679c3 */ /* 0x000e220000002500 */
[----:B------:R-:W1:Y:S07]  /*0030*/  LDCU.64 UR4, c[0x0][0x358] ;  /* 0x00006b00ff0477ac */ /* 0x000e6e0008000a00 */
[----:B------:R-:W0:Y:S08]  /*0040*/  LDC R5, c[0x0][0x360] ;  /* 0x0000d800ff057b82 */ /* 0x000e300000000800 */
[----:B------:R-:W2:Y:S01]  /*0050*/  LDC.64 R2, c[0x0][0x380] ;  /* 0x0000e000ff027b82 */ /* 0x000ea20000000a00 */
[----:B0-----:R-:W-:-:S04]  /*0060*/  IMAD R5, R5, UR6, R0 ;  /* 0x0000000605057c24 */ /* 0x001fc8000f8e0200 */
[----:B--2---:R-:W-:-:S05]  /*0070*/  IMAD.WIDE R2, R5, 0x4, R2 ;  /* 0x0000000405027825 */ /* 0x004fca00078e0202 */
[----:B-1----:R-:W-:Y:S01]  /*0080*/  STG.E desc[UR4][R2.64], R5 ;  /* 0x0000000502007986 */ /* 0x002fe2000c101904 */
[----:B------:R-:W-:Y:S05]  /*0090*/  EXIT ;  /* 0x000000000000794d */ /* 0x000fea0003800000 */
.L_x_0:
[----:B------:R-:W-:-:S00]  /*00a0*/  BRA `(.L_x_0) ;  /* 0xfffffffc00fc7947 */ /* 0x000fc0000383ffff */
[----:B------:R-:W-:-:S00]  /*00b0*/  NOP ;  /* 0x0000000000007918 */ /* 0x000fc00000000000 */
        /* <DEDUP_REMOVED lines=12> */
.L_x_1:


//--------------------- .nv.shared.reserved.0     --------------------------
	.section	.nv.shared.reserved.0,"aw",@nobits
	.weak		__nv_reservedSMEM_offset_0_alias
	.size		__nv_reservedSMEM_offset_0_alias, 0, 64
	.other		__nv_reservedSMEM_offset_0_alias,@"STO_CUDA_RESERVED_SHARED STV_DEFAULT"
__nv_reservedSMEM_offset_0_alias:
	.zero		0
	.zero		64


//--------------------- .nv.constant0._Z9assignTIDPi --------------------------
	.section	.nv.constant0._Z9assignTIDPi,"a",@progbits
	.sectionflags	@""
	.align	4
.nv.constant0._Z9assignTIDPi:
	.zero		904


//--------------------- SYMBOLS --------------------------

	.type		.nv.reservedSmem.offset0,@object
	.size		.nv.reservedSmem.offset0,0x4
